	.headerflags	@"EF_CUDA_TEXMODE_UNIFIED EF_CUDA_64BIT_ADDRESS EF_CUDA_ACCELERATORS EF_CUDA_SM90 EF_CUDA_VIRTUAL_SM(EF_CUDA_SM90)"
	.elftype	@"ET_EXEC"


//--------------------- .nv.info                  --------------------------
	.section	.nv.info,"",@"SHT_CUDA_INFO"
	.align	4


	//----- nvinfo : EIATTR_REGCOUNT
	.align		4
        /*0000*/ 	.byte	0x04, 0x2f
        /*0002*/ 	.short	(.L_2 - .L_1)
	.align		4
.L_1:
        /*0004*/ 	.word	index@(triton_per_fused__log_softmax_div_mean_mul_neg_sum_1)
        /*0008*/ 	.word	0x00000020


	//----- nvinfo : EIATTR_MIN_STACK_SIZE
	.align		4
.L_2:
        /*000c*/ 	.byte	0x04, 0x12
        /*000e*/ 	.short	(.L_4 - .L_3)
	.align		4
.L_3:
        /*0010*/ 	.word	index@(triton_per_fused__log_softmax_div_mean_mul_neg_sum_1)
        /*0014*/ 	.word	0x00000000


	//----- nvinfo : EIATTR_FRAME_SIZE
	.align		4
.L_4:
        /*0018*/ 	.byte	0x04, 0x11
        /*001a*/ 	.short	(.L_6 - .L_5)
	.align		4
.L_5:
        /*001c*/ 	.word	index@(triton_per_fused__log_softmax_div_mean_mul_neg_sum_1)
        /*0020*/ 	.word	0x00000000


	//----- nvinfo : EIATTR_MIN_STACK_SIZE
	.align		4
.L_6:
        /*0024*/ 	.byte	0x04, 0x12
        /*0026*/ 	.short	(.L_8 - .L_7)
	.align		4
.L_7:
        /*0028*/ 	.word	index@(triton_per_fused__log_softmax_div_mean_mul_neg_sum_1)
        /*002c*/ 	.word	0x00000000
.L_8:


//--------------------- .nv.info.triton_per_fused__log_softmax_div_mean_mul_neg_sum_1 --------------------------
	.section	.nv.info.triton_per_fused__log_softmax_div_mean_mul_neg_sum_1,"",@"SHT_CUDA_INFO"
	.sectionflags	@""
	.align	4


	//----- nvinfo : EIATTR_CUDA_API_VERSION
	.align		4
        /*0000*/ 	.byte	0x04, 0x37
        /*0002*/ 	.short	(.L_10 - .L_9)
.L_9:
        /*0004*/ 	.word	0x0000007c


	//----- nvinfo : EIATTR_KPARAM_INFO
	.align		4
.L_10:
        /*0008*/ 	.byte	0x04, 0x17
        /*000a*/ 	.short	(.L_12 - .L_11)
.L_11:
        /*000c*/ 	.word	0x00000000
        /*0010*/ 	.short	0x0003
        /*0012*/ 	.short	0x0018
        /*0014*/ 	.byte	0x00, 0xf0, 0x11, 0x00


	//----- nvinfo : EIATTR_KPARAM_INFO
	.align		4
.L_12:
        /*0018*/ 	.byte	0x04, 0x17
        /*001a*/ 	.short	(.L_14 - .L_13)
.L_13:
        /*001c*/ 	.word	0x00000000
        /*0020*/ 	.short	0x0002
        /*0022*/ 	.short	0x0010
        /*0024*/ 	.byte	0x00, 0xf4, 0x21, 0x00


	//----- nvinfo : EIATTR_KPARAM_INFO
	.align		4
.L_14:
        /*0028*/ 	.byte	0x04, 0x17
        /*002a*/ 	.short	(.L_16 - .L_15)
.L_15:
        /*002c*/ 	.word	0x00000000
        /*0030*/ 	.short	0x0001
        /*0032*/ 	.short	0x0008
        /*0034*/ 	.byte	0x00, 0xf4, 0x21, 0x00


	//----- nvinfo : EIATTR_KPARAM_INFO
	.align		4
.L_16:
        /*0038*/ 	.byte	0x04, 0x17
        /*003a*/ 	.short	(.L_18 - .L_17)
.L_17:
        /*003c*/ 	.word	0x00000000
        /*0040*/ 	.short	0x0000
        /*0042*/ 	.short	0x0000
        /*0044*/ 	.byte	0x00, 0xf4, 0x21, 0x00


	//----- nvinfo : EIATTR_SPARSE_MMA_MASK
	.align		4
.L_18:
        /*0048*/ 	.byte	0x03, 0x50
        /*004a*/ 	.short	0x0000


	//----- nvinfo : EIATTR_MAXREG_COUNT
	.align		4
        /*004c*/ 	.byte	0x03, 0x1b
        /*004e*/ 	.short	0x00ff


	//----- nvinfo : EIATTR_COOP_GROUP_MASK_REGIDS
	.align		4
        /*0050*/ 	.byte	0x04, 0x29
        /*0052*/ 	.short	(.L_20 - .L_19)


	//   ....[0]....
.L_19:
        /*0054*/ 	.word	0xffffffff


	//   ....[1]....
        /*0058*/ 	.word	0xffffffff


	//   ....[2]....
        /*005c*/ 	.word	0xffffffff


	//   ....[3]....
        /*0060*/ 	.word	0xffffffff


	//   ....[4]....
        /*0064*/ 	.word	0xffffffff


	//   ....[5]....
        /*0068*/ 	.word	0xffffffff


	//----- nvinfo : EIATTR_COOP_GROUP_INSTR_OFFSETS
	.align		4
.L_20:
        /*006c*/ 	.byte	0x04, 0x28
        /*006e*/ 	.short	(.L_22 - .L_21)


	//   ....[0]....
.L_21:
        /*0070*/ 	.word	0x00000da0


	//   ....[1]....
        /*0074*/ 	.word	0x00000dc0


	//   ....[2]....
        /*0078*/ 	.word	0x00000de0


	//   ....[3]....
        /*007c*/ 	.word	0x00000e00


	//   ....[4]....
        /*0080*/ 	.word	0x00000e40


	//   ....[5]....
        /*0084*/ 	.word	0x00000f10


	//----- nvinfo : EIATTR_EXIT_INSTR_OFFSETS
	.align		4
.L_22:
        /*0088*/ 	.byte	0x04, 0x1c
        /*008a*/ 	.short	(.L_24 - .L_23)


	//   ....[0]....
.L_23:
        /*008c*/ 	.word	0x00000f80


	//   ....[1]....
        /*0090*/ 	.word	0x00000fe0


	//----- nvinfo : EIATTR_REQNTID
	.align		4
.L_24:
        /*0094*/ 	.byte	0x04, 0x10
        /*0096*/ 	.short	(.L_26 - .L_25)
.L_25:
        /*0098*/ 	.word	0x00000040
        /*009c*/ 	.word	0x00000001
        /*00a0*/ 	.word	0x00000001


	//----- nvinfo : EIATTR_CBANK_PARAM_SIZE
	.align		4
.L_26:
        /*00a4*/ 	.byte	0x03, 0x19
        /*00a6*/ 	.short	0x001c


	//----- nvinfo : EIATTR_PARAM_CBANK
	.align		4
        /*00a8*/ 	.byte	0x04, 0x0a
        /*00aa*/ 	.short	(.L_28 - .L_27)
	.align		4
.L_27:
        /*00ac*/ 	.word	index@(.nv.constant0.triton_per_fused__log_softmax_div_mean_mul_neg_sum_1)
        /*00b0*/ 	.short	0x0210
        /*00b2*/ 	.short	0x001c


	//----- nvinfo : EIATTR_SW_WAR
	.align		4
.L_28:
        /*00b4*/ 	.byte	0x04, 0x36
        /*00b6*/ 	.short	(.L_30 - .L_29)
.L_29:
        /*00b8*/ 	.word	0x00000008
.L_30:


//--------------------- .nv.callgraph             --------------------------
	.section	.nv.callgraph,"",@"SHT_CUDA_CALLGRAPH"
	.align	4
	.sectionentsize	8
	.align		4
        /*0000*/ 	.word	0x00000000
	.align		4
        /*0004*/ 	.word	0xffffffff
	.align		4
        /*0008*/ 	.word	0x00000000
	.align		4
        /*000c*/ 	.word	0xfffffffe
	.align		4
        /*0010*/ 	.word	0x00000000
	.align		4
        /*0014*/ 	.word	0xfffffffd
	.align		4
        /*0018*/ 	.word	0x00000000
	.align		4
        /*001c*/ 	.word	0xfffffffc


//--------------------- .nv.constant4             --------------------------
	.section	.nv.constant4,"a",@progbits
	.align	8
	.align		8
.nv.constant4:
        /*0000*/ 	.dword	_$_str


//--------------------- .text.triton_per_fused__log_softmax_div_mean_mul_neg_sum_1 --------------------------
	.section	.text.triton_per_fused__log_softmax_div_mean_mul_neg_sum_1,"ax",@progbits
	.sectionflags	@"SHF_BARRIERS=1"
	.align	128
        .global         triton_per_fused__log_softmax_div_mean_mul_neg_sum_1
        .type           triton_per_fused__log_softmax_div_mean_mul_neg_sum_1,@function
        .size           triton_per_fused__log_softmax_div_mean_mul_neg_sum_1,(.L_x_1 - triton_per_fused__log_softmax_div_mean_mul_neg_sum_1)
        .other          triton_per_fused__log_softmax_div_mean_mul_neg_sum_1,@"STO_CUDA_ENTRY STV_DEFAULT"
triton_per_fused__log_softmax_div_mean_mul_neg_sum_1:
.text.triton_per_fused__log_softmax_div_mean_mul_neg_sum_1:
[----:B------:R-:W0:Y:S01]  /*0000*/  LDC R1, c[0x0][0x28] ;  /* 0x00000a00ff017b82 */ /* 0x000e220000000800 */
[----:B------:R-:W1:Y:S07]  /*0010*/  S2R R0, SR_TID.X ;  /* 0x0000000000007919 */ /* 0x000e6e0000002100 */
[----:B------:R-:W2:Y:S01]  /*0020*/  LDC.64 R20, c[0x0][0x218] ;  /* 0x00008600ff147b82 */ /* 0x000ea20000000a00 */
[----:B------:R-:W-:-:S07]  /*0030*/  ULDC.64 UR6, c[0x0][0x208] ;  /* 0x0000820000067ab9 */ /* 0x000fce0000000a00 */
[----:B------:R-:W3:Y:S01]  /*0040*/  LDC.64 R24, c[0x0][0x220] ;  /* 0x00008800ff187b82 */ /* 0x000ee20000000a00 */
[----:B-1----:R-:W-:-:S04]  /*0050*/  SHF.L.U32 R2, R0, 0x2, RZ ;  /* 0x0000000200027819 */ /* 0x002fc800000006ff */
[----:B------:R-:W-:-:S05]  /*0060*/  LOP3.LUT R23, R2, 0xcc, RZ, 0xc0, !PT ;  /* 0x000000cc02177812 */ /* 0x000fca00078ec0ff */
[----:B--2---:R-:W-:-:S05]  /*0070*/  IMAD.WIDE.U32 R22, R23, 0x4, R20 ;  /* 0x0000000417167825 */ /* 0x004fca00078e0014 */
[----:B------:R-:W2:Y:S04]  /*0080*/  LDG.E.EL.128 R8, desc[UR6][R22.64+0x40] ;  /* 0x0000400616087981 */ /* 0x000ea8000c2e1d00 */
[----:B------:R-:W4:Y:S04]  /*0090*/  LDG.E.EL.128 R4, desc[UR6][R22.64] ;  /* 0x0000000616047981 */ /* 0x000f28000c2e1d00 */
[----:B------:R-:W5:Y:S04]  /*00a0*/  LDG.E.EL.128 R16, desc[UR6][R22.64+0xc0] ;  /* 0x0000c00616107981 */ /* 0x000f68000c2e1d00 */
[----:B------:R-:W5:Y:S01]  /*00b0*/  LDG.E.EL.128 R12, desc[UR6][R22.64+0x80] ;  /* 0x00008006160c7981 */ /* 0x000f62000c2e1d00 */
[----:B------:R-:W-:-:S05]  /*00c0*/  LOP3.LUT R29, R2, 0xfc, RZ, 0xc0, !PT ;  /* 0x000000fc021d7812 */ /* 0x000fca00078ec0ff */
[----:B------:R-:W-:-:S04]  /*00d0*/  IMAD.WIDE.U32 R20, R29, 0x4, R20 ;  /* 0x000000041d147825 */ /* 0x000fc800078e0014 */
[----:B---3--:R-:W-:Y:S02]  /*00e0*/  IMAD.WIDE.U32 R24, R29, 0x4, R24 ;  /* 0x000000041d187825 */ /* 0x008fe400078e0018 */
[----:B------:R-:W3:Y:S02]  /*00f0*/  LDG.E.128 R20, desc[UR6][R20.64] ;  /* 0x0000000614147981 */ /* 0x000ee4000c1e1d00 */
[----:B--2---:R-:W-:Y:S01]  /*0100*/  FMUL R8, R8, 1.4426950216293334961 ;  /* 0x3fb8aa3b08087820 */ /* 0x004fe20000400000 */
[----:B----4-:R-:W-:-:S04]  /*0110*/  FMUL R28, R4, 1.4426950216293334961 ;  /* 0x3fb8aa3b041c7820 */ /* 0x010fc80000400000 */
[----:B------:R-:W-:Y:S02]  /*0120*/  FSETP.GEU.AND P1, PT, R8, -126, PT ;  /* 0xc2fc00000800780b */ /* 0x000fe40003f2e000 */
[----:B------:R-:W-:-:S11]  /*0130*/  FSETP.GEU.AND P0, PT, R28, -126, PT ;  /* 0xc2fc00001c00780b */ /* 0x000fd60003f0e000 */
[----:B------:R-:W-:Y:S02]  /*0140*/  @!P1 FMUL R8, R8, 0.5 ;  /* 0x3f00000008089820 */ /* 0x000fe40000400000 */
[----:B------:R-:W-:Y:S02]  /*0150*/  @!P0 FMUL R28, R28, 0.5 ;  /* 0x3f0000001c1c8820 */ /* 0x000fe40000400000 */
[----:B------:R-:W1:Y:S08]  /*0160*/  MUFU.EX2 R27, R8 ;  /* 0x00000008001b7308 */ /* 0x000e700000000800 */
[----:B------:R-:W2:Y:S01]  /*0170*/  MUFU.EX2 R4, R28 ;  /* 0x0000001c00047308 */ /* 0x000ea20000000800 */
[----:B-1----:R-:W-:Y:S01]  /*0180*/  @!P1 FMUL R27, R27, R27 ;  /* 0x0000001b1b1b9220 */ /* 0x002fe20000400000 */
[----:B--2---:R-:W-:-:S04]  /*0190*/  @!P0 FMUL R4, R4, R4 ;  /* 0x0000000404048220 */ /* 0x004fc80000400000 */
[----:B------:R-:W-:Y:S02]  /*01a0*/  FADD R4, R4, R27 ;  /* 0x0000001b04047221 */ /* 0x000fe40000000000 */
[----:B------:R-:W2:Y:S01]  /*01b0*/  LDG.E.128 R24, desc[UR6][R24.64] ;  /* 0x0000000618187981 */ /* 0x000ea2000c1e1d00 */
[----:B------:R-:W-:Y:S01]  /*01c0*/  FMUL R5, R5, 1.4426950216293334961 ;  /* 0x3fb8aa3b05057820 */ /* 0x000fe20000400000 */
[----:B------:R-:W-:-:S04]  /*01d0*/  FMUL R28, R9, 1.4426950216293334961 ;  /* 0x3fb8aa3b091c7820 */ /* 0x000fc80000400000 */
[----:B------:R-:W-:Y:S02]  /*01e0*/  FSETP.GEU.AND P0, PT, R5, -126, PT ;  /* 0xc2fc00000500780b */ /* 0x000fe40003f0e000 */
[----:B------:R-:W-:-:S11]  /*01f0*/  FSETP.GEU.AND P1, PT, R28, -126, PT ;  /* 0xc2fc00001c00780b */ /* 0x000fd60003f2e000 */
[----:B------:R-:W-:Y:S02]  /*0200*/  @!P0 FMUL R5, R5, 0.5 ;  /* 0x3f00000005058820 */ /* 0x000fe40000400000 */
[----:B------:R-:W-:Y:S02]  /*0210*/  @!P1 FMUL R28, R28, 0.5 ;  /* 0x3f0000001c1c9820 */ /* 0x000fe40000400000 */
[----:B------:R-:W1:Y:S08]  /*0220*/  MUFU.EX2 R8, R5 ;  /* 0x0000000500087308 */ /* 0x000e700000000800 */
[----:B------:R-:W4:Y:S01]  /*0230*/  MUFU.EX2 R29, R28 ;  /* 0x0000001c001d7308 */ /* 0x000f220000000800 */
[----:B------:R-:W-:Y:S01]  /*0240*/  FMUL R9, R6, 1.4426950216293334961 ;  /* 0x3fb8aa3b06097820 */ /* 0x000fe20000400000 */
[----:B-1----:R-:W-:Y:S01]  /*0250*/  @!P0 FMUL R8, R8, R8 ;  /* 0x0000000808088220 */ /* 0x002fe20000400000 */
[----:B-----5:R-:W-:Y:S01]  /*0260*/  FMUL R12, R12, 1.4426950216293334961 ;  /* 0x3fb8aa3b0c0c7820 */ /* 0x020fe20000400000 */
[----:B----4-:R-:W-:-:S04]  /*0270*/  @!P1 FMUL R29, R29, R29 ;  /* 0x0000001d1d1d9220 */ /* 0x010fc80000400000 */
[----:B------:R-:W-:Y:S01]  /*0280*/  FADD R6, R8, R29 ;  /* 0x0000001d08067221 */ /* 0x000fe20000000000 */
[----:B------:R-:W-:Y:S01]  /*0290*/  FMUL R8, R16, 1.4426950216293334961 ;  /* 0x3fb8aa3b10087820 */ /* 0x000fe20000400000 */
[----:B------:R-:W-:Y:S01]  /*02a0*/  FMUL R16, R13, 1.4426950216293334961 ;  /* 0x3fb8aa3b0d107820 */ /* 0x000fe20000400000 */
[----:B------:R-:W-:Y:S01]  /*02b0*/  FSETP.GEU.AND P6, PT, R9, -126, PT ;  /* 0xc2fc00000900780b */ /* 0x000fe20003fce000 */
[----:B------:R-:W-:Y:S01]  /*02c0*/  FMUL R17, R17, 1.4426950216293334961 ;  /* 0x3fb8aa3b11117820 */ /* 0x000fe20000400000 */
[----:B------:R-:W-:Y:S02]  /*02d0*/  FSETP.GEU.AND P1, PT, R12, -126, PT ;  /* 0xc2fc00000c00780b */ /* 0x000fe40003f2e000 */
[----:B------:R-:W-:Y:S02]  /*02e0*/  FSETP.GEU.AND P0, PT, R16, -126, PT ;  /* 0xc2fc00001000780b */ /* 0x000fe40003f0e000 */
[----:B------:R-:W-:Y:S02]  /*02f0*/  FSETP.GEU.AND P3, PT, R8, -126, PT ;  /* 0xc2fc00000800780b */ /* 0x000fe40003f6e000 */
[----:B------:R-:W-:-:S05]  /*0300*/  FSETP.GEU.AND P2, PT, R17, -126, PT ;  /* 0xc2fc00001100780b */ /* 0x000fca0003f4e000 */
[----:B------:R-:W-:Y:S02]  /*0310*/  @!P6 FMUL R9, R9, 0.5 ;  /* 0x3f0000000909e820 */ /* 0x000fe40000400000 */
[----:B------:R-:W-:Y:S02]  /*0320*/  @!P1 FMUL R12, R12, 0.5 ;  /* 0x3f0000000c0c9820 */ /* 0x000fe40000400000 */
[----:B------:R-:W-:Y:S01]  /*0330*/  @!P0 FMUL R16, R16, 0.5 ;  /* 0x3f00000010108820 */ /* 0x000fe20000400000 */
[----:B------:R-:W-:Y:S01]  /*0340*/  MUFU.EX2 R5, R9 ;  /* 0x0000000900057308 */ /* 0x000fe20000000800 */
[----:B------:R-:W-:Y:S02]  /*0350*/  @!P3 FMUL R8, R8, 0.5 ;  /* 0x3f0000000808b820 */ /* 0x000fe40000400000 */
[----:B------:R-:W-:Y:S01]  /*0360*/  @!P2 FMUL R17, R17, 0.5 ;  /* 0x3f0000001111a820 */ /* 0x000fe20000400000 */
[----:B------:R-:W-:-:S04]  /*0370*/  FMUL R10, R10, 1.4426950216293334961 ;  /* 0x3fb8aa3b0a0a7820 */ /* 0x000fc80000400000 */
[----:B------:R-:W1:Y:S08]  /*0380*/  MUFU.EX2 R13, R12 ;  /* 0x0000000c000d7308 */ /* 0x000e700000000800 */
[----:B------:R-:W4:Y:S01]  /*0390*/  MUFU.EX2 R9, R16 ;  /* 0x0000001000097308 */ /* 0x000f220000000800 */
[----:B------:R-:W-:-:S07]  /*03a0*/  FSETP.GEU.AND P5, PT, R10, -126, PT ;  /* 0xc2fc00000a00780b */ /* 0x000fce0003fae000 */
[----:B------:R-:W5:Y:S01]  /*03b0*/  MUFU.EX2 R8, R8 ;  /* 0x0000000800087308 */ /* 0x000f620000000800 */
[----:B------:R-:W-:-:S07]  /*03c0*/  FMUL R14, R14, 1.4426950216293334961 ;  /* 0x3fb8aa3b0e0e7820 */ /* 0x000fce0000400000 */
[----:B------:R-:W3:Y:S01]  /*03d0*/  MUFU.EX2 R12, R17 ;  /* 0x00000011000c7308 */ /* 0x000ee20000000800 */
[----:B-1----:R-:W-:Y:S01]  /*03e0*/  @!P1 FMUL R13, R13, R13 ;  /* 0x0000000d0d0d9220 */ /* 0x002fe20000400000 */
[----:B----4-:R-:W-:Y:S01]  /*03f0*/  @!P0 FMUL R9, R9, R9 ;  /* 0x0000000909098220 */ /* 0x010fe20000400000 */
[----:B------:R-:W-:Y:S01]  /*0400*/  FSETP.GEU.AND P1, PT, R14, -126, PT ;  /* 0xc2fc00000e00780b */ /* 0x000fe20003f2e000 */
[----:B------:R-:W-:Y:S01]  /*0410*/  FMUL R18, R18, 1.4426950216293334961 ;  /* 0x3fb8aa3b12127820 */ /* 0x000fe20000400000 */
[----:B------:R-:W-:Y:S01]  /*0420*/  FADD R13, R4, R13 ;  /* 0x0000000d040d7221 */ /* 0x000fe20000000000 */
[----:B------:R-:W-:Y:S01]  /*0430*/  FADD R9, R6, R9 ;  /* 0x0000000906097221 */ /* 0x000fe20000000000 */
[----:B-----5:R-:W-:Y:S01]  /*0440*/  @!P3 FMUL R8, R8, R8 ;  /* 0x000000080808b220 */ /* 0x020fe20000400000 */
[----:B------:R-:W-:Y:S01]  /*0450*/  @!P5 FMUL R10, R10, 0.5 ;  /* 0x3f0000000a0ad820 */ /* 0x000fe20000400000 */
[----:B------:R-:W-:Y:S02]  /*0460*/  FSETP.GEU.AND P4, PT, R18, -126, PT ;  /* 0xc2fc00001200780b */ /* 0x000fe40003f8e000 */
[----:B------:R-:W-:Y:S01]  /*0470*/  FADD R4, R13, R8 ;  /* 0x000000080d047221 */ /* 0x000fe20000000000 */
[----:B0--3--:R-:W-:Y:S01]  /*0480*/  @!P2 FMUL R12, R12, R12 ;  /* 0x0000000c0c0ca220 */ /* 0x009fe20000400000 */
[----:B------:R-:W-:-:S03]  /*0490*/  FMUL R13, R7, 1.4426950216293334961 ;  /* 0x3fb8aa3b070d7820 */ /* 0x000fc60000400000 */
[----:B------:R-:W-:Y:S01]  /*04a0*/  FADD R6, R9, R12 ;  /* 0x0000000c09067221 */ /* 0x000fe20000000000 */
[----:B------:R-:W-:Y:S01]  /*04b0*/  FMUL R11, R11, 1.4426950216293334961 ;  /* 0x3fb8aa3b0b0b7820 */ /* 0x000fe20000400000 */
[----:B------:R-:W-:Y:S01]  /*04c0*/  @!P6 FMUL R5, R5, R5 ;  /* 0x000000050505e220 */ /* 0x000fe20000400000 */
[----:B------:R-:W0:Y:S01]  /*04d0*/  MUFU.EX2 R10, R10 ;  /* 0x0000000a000a7308 */ /* 0x000e220000000800 */
[----:B------:R-:W-:Y:S01]  /*04e0*/  @!P1 FMUL R14, R14, 0.5 ;  /* 0x3f0000000e0e9820 */ /* 0x000fe20000400000 */
[----:B------:R-:W-:Y:S02]  /*04f0*/  FSETP.GEU.AND P6, PT, R6, 1.175494350822287508e-38, PT ;  /* 0x008000000600780b */ /* 0x000fe40003fce000 */
[----:B------:R-:W-:Y:S02]  /*0500*/  FSETP.GEU.AND P2, PT, R13, -126, PT ;  /* 0xc2fc00000d00780b */ /* 0x000fe40003f4e000 */
[----:B------:R-:W-:Y:S02]  /*0510*/  FSETP.GEU.AND P3, PT, R11, -126, PT ;  /* 0xc2fc00000b00780b */ /* 0x000fe40003f6e000 */
[----:B------:R-:W1:Y:S01]  /*0520*/  MUFU.EX2 R7, R14 ;  /* 0x0000000e00077308 */ /* 0x000e620000000800 */
[----:B------:R-:W-:Y:S01]  /*0530*/  @!P4 FMUL R18, R18, 0.5 ;  /* 0x3f0000001212c820 */ /* 0x000fe20000400000 */
[----:B------:R-:W-:-:S05]  /*0540*/  FMUL R15, R15, 1.4426950216293334961 ;  /* 0x3fb8aa3b0f0f7820 */ /* 0x000fca0000400000 */
[----:B------:R-:W-:Y:S01]  /*0550*/  @!P6 FMUL R6, R6, 8388608 ;  /* 0x4b0000000606e820 */ /* 0x000fe20000400000 */
[----:B------:R-:W3:Y:S01]  /*0560*/  MUFU.EX2 R8, R18 ;  /* 0x0000001200087308 */ /* 0x000ee20000000800 */
[----:B------:R-:W-:Y:S01]  /*0570*/  @!P2 FMUL R13, R13, 0.5 ;  /* 0x3f0000000d0da820 */ /* 0x000fe20000400000 */
[----:B0-----:R-:W-:Y:S01]  /*0580*/  @!P5 FMUL R10, R10, R10 ;  /* 0x0000000a0a0ad220 */ /* 0x001fe20000400000 */
[----:B------:R-:W-:Y:S01]  /*0590*/  FSETP.GEU.AND P5, PT, R15, -126, PT ;  /* 0xc2fc00000f00780b */ /* 0x000fe20003fae000 */
[----:B------:R-:W-:Y:S01]  /*05a0*/  @!P3 FMUL R11, R11, 0.5 ;  /* 0x3f0000000b0bb820 */ /* 0x000fe20000400000 */
[----:B------:R-:W-:Y:S01]  /*05b0*/  IADD3 R9, R6, -0x3f2aaaab, RZ ;  /* 0xc0d5555506097810 */ /* 0x000fe20007ffe0ff */
[----:B------:R-:W-:Y:S01]  /*05c0*/  FMUL R19, R19, 1.4426950216293334961 ;  /* 0x3fb8aa3b13137820 */ /* 0x000fe20000400000 */
[----:B------:R-:W-:Y:S01]  /*05d0*/  FADD R10, R5, R10 ;  /* 0x0000000a050a7221 */ /* 0x000fe20000000000 */
[----:B------:R-:W0:Y:S01]  /*05e0*/  MUFU.EX2 R13, R13 ;  /* 0x0000000d000d7308 */ /* 0x000e220000000800 */
[----:B-1----:R-:W-:Y:S01]  /*05f0*/  @!P1 FMUL R7, R7, R7 ;  /* 0x0000000707079220 */ /* 0x002fe20000400000 */
[----:B------:R-:W-:-:S02]  /*0600*/  LOP3.LUT R9, R9, 0xff800000, RZ, 0xc0, !PT ;  /* 0xff80000009097812 */ /* 0x000fc400078ec0ff */
[----:B------:R-:W-:Y:S01]  /*0610*/  FSETP.GEU.AND P1, PT, R19, -126, PT ;  /* 0xc2fc00001300780b */ /* 0x000fe20003f2e000 */
[----:B------:R-:W-:-:S03]  /*0620*/  FADD R17, R10, R7 ;  /* 0x000000070a117221 */ /* 0x000fc60000000000 */
[----:B------:R1:W4:Y:S01]  /*0630*/  MUFU.EX2 R14, R11 ;  /* 0x0000000b000e7308 */ /* 0x0003220000000800 */
[----:B------:R-:W-:Y:S01]  /*0640*/  HFMA2.MMA R7, -RZ, RZ, 1.5048828125, 33.21875 ;  /* 0x3e055027ff077435 */ /* 0x000fe200000001ff */
[----:B------:R-:W-:Y:S01]  /*0650*/  IADD3 R12, R6, -R9, RZ ;  /* 0x80000009060c7210 */ /* 0x000fe20007ffe0ff */
[----:B---3--:R-:W-:Y:S01]  /*0660*/  @!P4 FMUL R8, R8, R8 ;  /* 0x000000080808c220 */ /* 0x008fe20000400000 */
[----:B------:R-:W-:Y:S01]  /*0670*/  FSETP.GEU.AND P0, PT, R4, 1.175494350822287508e-38, PT ;  /* 0x008000000400780b */ /* 0x000fe20003f0e000 */
[----:B------:R-:W-:Y:S02]  /*0680*/  @!P5 FMUL R15, R15, 0.5 ;  /* 0x3f0000000f0fd820 */ /* 0x000fe40000400000 */
[----:B------:R-:W-:Y:S01]  /*0690*/  FADD R12, R12, -1 ;  /* 0xbf8000000c0c7421 */ /* 0x000fe20000000000 */
[----:B------:R-:W-:Y:S01]  /*06a0*/  FADD R8, R17, R8 ;  /* 0x0000000811087221 */ /* 0x000fe20000000000 */
[----:B0-----:R-:W-:Y:S02]  /*06b0*/  @!P2 FMUL R13, R13, R13 ;  /* 0x0000000d0d0da220 */ /* 0x001fe40000400000 */
[----:B------:R-:W0:Y:S01]  /*06c0*/  MUFU.EX2 R15, R15 ;  /* 0x0000000f000f7308 */ /* 0x000e220000000800 */
[----:B-1----:R-:W-:Y:S01]  /*06d0*/  FFMA.FTZ R11, R12, -R7, 0.14084610342979431152 ;  /* 0x3e1039f60c0b7423 */ /* 0x002fe20000010807 */
[----:B------:R-:W-:Y:S01]  /*06e0*/  FSETP.GEU.AND P2, PT, R8, 1.175494350822287508e-38, PT ;  /* 0x008000000800780b */ /* 0x000fe20003f4e000 */
[----:B------:R-:W-:Y:S01]  /*06f0*/  @!P1 FMUL R19, R19, 0.5 ;  /* 0x3f00000013139820 */ /* 0x000fe20000400000 */
[----:B----4-:R-:W-:Y:S01]  /*0700*/  @!P3 FMUL R14, R14, R14 ;  /* 0x0000000e0e0eb220 */ /* 0x010fe20000400000 */
[----:B------:R-:W-:Y:S01]  /*0710*/  FFMA.FTZ R11, R12, R11, -0.12148627638816833496 ;  /* 0xbdf8cdcc0c0b7423 */ /* 0x000fe2000001000b */
[----:B------:R-:W-:-:S02]  /*0720*/  @!P0 FMUL R4, R4, 8388608 ;  /* 0x4b00000004048820 */ /* 0x000fc40000400000 */
[----:B------:R-:W-:Y:S02]  /*0730*/  FADD R14, R13, R14 ;  /* 0x0000000e0d0e7221 */ /* 0x000fe40000000000 */
[----:B------:R-:W1:Y:S01]  /*0740*/  MUFU.EX2 R13, R19 ;  /* 0x00000013000d7308 */ /* 0x000e620000000800 */
[----:B------:R-:W-:Y:S01]  /*0750*/  FFMA.FTZ R11, R12, R11, 0.13980610668659210205 ;  /* 0x3e0f29550c0b7423 */ /* 0x000fe2000001000b */
[----:B------:R-:W-:-:S03]  /*0760*/  IADD3 R5, R4, -0x3f2aaaab, RZ ;  /* 0xc0d5555504057810 */ /* 0x000fc60007ffe0ff */
[----:B------:R-:W-:Y:S01]  /*0770*/  FFMA.FTZ R11, R12, R11, -0.16684235632419586182 ;  /* 0xbe2ad8b90c0b7423 */ /* 0x000fe2000001000b */
[----:B------:R-:W-:Y:S01]  /*0780*/  LOP3.LUT R5, R5, 0xff800000, RZ, 0xc0, !PT ;  /* 0xff80000005057812 */ /* 0x000fe200078ec0ff */
[----:B0-----:R-:W-:Y:S01]  /*0790*/  @!P5 FMUL R15, R15, R15 ;  /* 0x0000000f0f0fd220 */ /* 0x001fe20000400000 */
[----:B------:R-:W-:Y:S01]  /*07a0*/  @!P2 FMUL R8, R8, 8388608 ;  /* 0x4b0000000808a820 */ /* 0x000fe20000400000 */
[----:B------:R-:W-:Y:S01]  /*07b0*/  FFMA.FTZ R11, R12, R11, 0.20012299716472625732 ;  /* 0x3e4ced0b0c0b7423 */ /* 0x000fe2000001000b */
[----:B------:R-:W-:Y:S01]  /*07c0*/  IADD3 R10, R4, -R5, RZ ;  /* 0x80000005040a7210 */ /* 0x000fe20007ffe0ff */
[----:B------:R-:W-:Y:S02]  /*07d0*/  FADD R14, R14, R15 ;  /* 0x0000000f0e0e7221 */ /* 0x000fe40000000000 */
[----:B------:R-:W-:Y:S01]  /*07e0*/  IADD3 R16, R8, -0x3f2aaaab, RZ ;  /* 0xc0d5555508107810 */ /* 0x000fe20007ffe0ff */
[----:B------:R-:W-:Y:S01]  /*07f0*/  FFMA.FTZ R15, R12, R11, -0.24999669194221496582 ;  /* 0xbe7fff220c0f7423 */ /* 0x000fe2000001000b */
[----:B-1----:R-:W-:Y:S01]  /*0800*/  @!P1 FMUL R13, R13, R13 ;  /* 0x0000000d0d0d9220 */ /* 0x002fe20000400000 */
[----:B------:R-:W-:Y:S01]  /*0810*/  FADD R10, R10, -1 ;  /* 0xbf8000000a0a7421 */ /* 0x000fe20000000000 */
[----:B------:R-:W-:Y:S01]  /*0820*/  LOP3.LUT R11, R16, 0xff800000, RZ, 0xc0, !PT ;  /* 0xff800000100b7812 */ /* 0x000fe200078ec0ff */
[----:B------:R-:W-:Y:S01]  /*0830*/  FFMA.FTZ R15, R12, R15, 0.33333182334899902344 ;  /* 0x3eaaaa780c0f7423 */ /* 0x000fe2000001000f */
[----:B------:R-:W-:Y:S01]  /*0840*/  FADD R13, R14, R13 ;  /* 0x0000000d0e0d7221 */ /* 0x000fe20000000000 */
[----:B------:R-:W-:Y:S01]  /*0850*/  FFMA.FTZ R17, R10, -R7, 0.14084610342979431152 ;  /* 0x3e1039f60a117423 */ /* 0x000fe20000010807 */
[----:B------:R-:W-:Y:S01]  /*0860*/  IADD3 R18, R8, -R11, RZ ;  /* 0x8000000b08127210 */ /* 0x000fe20007ffe0ff */
[----:B------:R-:W-:-:S02]  /*0870*/  FFMA.FTZ R15, R12, R15, -0.5 ;  /* 0xbf0000000c0f7423 */ /* 0x000fc4000001000f */
[----:B------:R-:W-:Y:S01]  /*0880*/  FSETP.GEU.AND P3, PT, R13, 1.175494350822287508e-38, PT ;  /* 0x008000000d00780b */ /* 0x000fe20003f6e000 */
[----:B------:R-:W-:Y:S01]  /*0890*/  FFMA.FTZ R17, R10, R17, -0.12148627638816833496 ;  /* 0xbdf8cdcc0a117423 */ /* 0x000fe20000010011 */
[----:B------:R-:W-:Y:S01]  /*08a0*/  FMUL R15, R12, R15 ;  /* 0x0000000f0c0f7220 */ /* 0x000fe20000400000 */
[----:B------:R-:W-:Y:S02]  /*08b0*/  FADD R18, R18, -1 ;  /* 0xbf80000012127421 */ /* 0x000fe40000000000 */
[----:B------:R-:W-:Y:S01]  /*08c0*/  FFMA.FTZ R17, R10, R17, 0.13980610668659210205 ;  /* 0x3e0f29550a117423 */ /* 0x000fe20000010011 */
[----:B------:R-:W-:Y:S01]  /*08d0*/  FFMA.FTZ R12, R12, R15, R12 ;  /* 0x0000000f0c0c7223 */ /* 0x000fe2000001000c */
[----:B------:R-:W-:Y:S02]  /*08e0*/  FFMA.FTZ R15, R18, -R7, 0.14084610342979431152 ;  /* 0x3e1039f6120f7423 */ /* 0x000fe40000010807 */
[----:B------:R-:W-:Y:S02]  /*08f0*/  FFMA.FTZ R17, R10, R17, -0.16684235632419586182 ;  /* 0xbe2ad8b90a117423 */ /* 0x000fe40000010011 */
[----:B------:R-:W-:-:S02]  /*0900*/  FFMA.FTZ R15, R18, R15, -0.12148627638816833496 ;  /* 0xbdf8cdcc120f7423 */ /* 0x000fc4000001000f */
[----:B------:R-:W-:Y:S01]  /*0910*/  @!P3 FMUL R13, R13, 8388608 ;  /* 0x4b0000000d0db820 */ /* 0x000fe20000400000 */
[----:B------:R-:W-:Y:S01]  /*0920*/  FFMA.FTZ R17, R10, R17, 0.20012299716472625732 ;  /* 0x3e4ced0b0a117423 */ /* 0x000fe20000010011 */
[----:B------:R-:W-:-:S03]  /*0930*/  FFMA.FTZ R15, R18, R15, 0.13980610668659210205 ;  /* 0x3e0f2955120f7423 */ /* 0x000fc6000001000f */
[----:B------:R-:W-:Y:S01]  /*0940*/  FFMA.FTZ R17, R10, R17, -0.24999669194221496582 ;  /* 0xbe7fff220a117423 */ /* 0x000fe20000010011 */
[----:B------:R-:W-:Y:S01]  /*0950*/  IADD3 R16, R13, -0x3f2aaaab, RZ ;  /* 0xc0d555550d107810 */ /* 0x000fe20007ffe0ff */
[----:B------:R-:W-:Y:S02]  /*0960*/  FFMA.FTZ R15, R18, R15, -0.16684235632419586182 ;  /* 0xbe2ad8b9120f7423 */ /* 0x000fe4000001000f */
[----:B------:R-:W-:Y:S01]  /*0970*/  FFMA.FTZ R17, R10, R17, 0.33333182334899902344 ;  /* 0x3eaaaa780a117423 */ /* 0x000fe20000010011 */
[----:B------:R-:W-:Y:S01]  /*0980*/  LOP3.LUT R16, R16, 0xff800000, RZ, 0xc0, !PT ;  /* 0xff80000010107812 */ /* 0x000fe200078ec0ff */
[----:B------:R-:W-:Y:S02]  /*0990*/  FFMA.FTZ R15, R18, R15, 0.20012299716472625732 ;  /* 0x3e4ced0b120f7423 */ /* 0x000fe4000001000f */
[----:B------:R-:W-:Y:S01]  /*09a0*/  FFMA.FTZ R17, R10, R17, -0.5 ;  /* 0xbf0000000a117423 */ /* 0x000fe20000010011 */
[----:B------:R-:W-:Y:S01]  /*09b0*/  IADD3 R14, R13, -R16, RZ ;  /* 0x800000100d0e7210 */ /* 0x000fe20007ffe0ff */
[----:B------:R-:W-:-:S02]  /*09c0*/  FFMA.FTZ R15, R18, R15, -0.24999669194221496582 ;  /* 0xbe7fff22120f7423 */ /* 0x000fc4000001000f */
[----:B------:R-:W-:Y:S02]  /*09d0*/  FMUL R17, R10, R17 ;  /* 0x000000110a117220 */ /* 0x000fe40000400000 */
[----:B------:R-:W-:Y:S01]  /*09e0*/  FFMA.FTZ R15, R18, R15, 0.33333182334899902344 ;  /* 0x3eaaaa78120f7423 */ /* 0x000fe2000001000f */
[----:B------:R-:W-:Y:S01]  /*09f0*/  FADD R14, R14, -1 ;  /* 0xbf8000000e0e7421 */ /* 0x000fe20000000000 */
[----:B------:R-:W-:Y:S02]  /*0a00*/  FFMA.FTZ R10, R10, R17, R10 ;  /* 0x000000110a0a7223 */ /* 0x000fe4000001000a */
[----:B------:R-:W-:Y:S01]  /*0a10*/  FFMA.FTZ R15, R18, R15, -0.5 ;  /* 0xbf000000120f7423 */ /* 0x000fe2000001000f */
[----:B------:R-:W-:-:S03]  /*0a20*/  FFMA.FTZ R17, R14, -R7, 0.14084610342979431152 ;  /* 0x3e1039f60e117423 */ /* 0x000fc60000010807 */
[----:B------:R-:W-:Y:S01]  /*0a30*/  FMUL R15, R18, R15 ;  /* 0x0000000f120f7220 */ /* 0x000fe20000400000 */
[----:B------:R-:W-:-:S03]  /*0a40*/  FFMA.FTZ R17, R14, R17, -0.12148627638816833496 ;  /* 0xbdf8cdcc0e117423 */ /* 0x000fc60000010011 */
[----:B------:R-:W-:Y:S01]  /*0a50*/  FFMA.FTZ R7, R18, R15, R18 ;  /* 0x0000000f12077223 */ /* 0x000fe20000010012 */
[C---:B------:R-:W-:Y:S01]  /*0a60*/  FFMA.FTZ R17, R14.reuse, R17, 0.13980610668659210205 ;  /* 0x3e0f29550e117423 */ /* 0x040fe20000010011 */
[----:B------:R-:W-:Y:S02]  /*0a70*/  I2FP.F32.S32 R18, R5 ;  /* 0x0000000500127245 */ /* 0x000fe40000201400 */
[----:B------:R-:W-:Y:S01]  /*0a80*/  FSEL R5, RZ, -23, P0 ;  /* 0xc1b80000ff057808 */ /* 0x000fe20000000000 */
[----:B------:R-:W-:-:S04]  /*0a90*/  FFMA.FTZ R17, R14, R17, -0.16684235632419586182 ;  /* 0xbe2ad8b90e117423 */ /* 0x000fc80000010011 */
[----:B------:R-:W-:Y:S01]  /*0aa0*/  FFMA.FTZ R5, R18, 1.1920928955078125e-07, R5 ;  /* 0x3400000012057823 */ /* 0x000fe20000010005 */
[----:B------:R-:W-:Y:S01]  /*0ab0*/  I2FP.F32.S32 R18, R9 ;  /* 0x0000000900127245 */ /* 0x000fe20000201400 */
[----:B------:R-:W-:Y:S01]  /*0ac0*/  FFMA.FTZ R17, R14, R17, 0.20012299716472625732 ;  /* 0x3e4ced0b0e117423 */ /* 0x000fe20000010011 */
[----:B------:R-:W-:-:S03]  /*0ad0*/  FSEL R9, RZ, -23, P6 ;  /* 0xc1b80000ff097808 */ /* 0x000fc60003000000 */
[----:B------:R-:W-:Y:S02]  /*0ae0*/  FFMA.FTZ R17, R14, R17, -0.24999669194221496582 ;  /* 0xbe7fff220e117423 */ /* 0x000fe40000010011 */
[----:B------:R-:W-:Y:S01]  /*0af0*/  FFMA.FTZ R9, R18, 1.1920928955078125e-07, R9 ;  /* 0x3400000012097823 */ /* 0x000fe20000010009 */
[----:B------:R-:W-:Y:S01]  /*0b00*/  FSEL R18, RZ, -23, P2 ;  /* 0xc1b80000ff127808 */ /* 0x000fe20001000000 */
[----:B------:R-:W-:Y:S01]  /*0b10*/  FFMA.FTZ R17, R14, R17, 0.33333182334899902344 ;  /* 0x3eaaaa780e117423 */ /* 0x000fe20000010011 */
[----:B------:R-:W-:Y:S02]  /*0b20*/  ISETP.GE.U32.AND P2, PT, R6, 0x7f800000, PT ;  /* 0x7f8000000600780c */ /* 0x000fe40003f46070 */
[----:B------:R-:W-:Y:S01]  /*0b30*/  I2FP.F32.S32 R11, R11 ;  /* 0x0000000b000b7245 */ /* 0x000fe20000201400 */
[----:B------:R-:W-:Y:S01]  /*0b40*/  FFMA.FTZ R17, R14, R17, -0.5 ;  /* 0xbf0000000e117423 */ /* 0x000fe20000010011 */
[----:B------:R-:W-:-:S03]  /*0b50*/  ISETP.GE.U32.AND P1, PT, R4, 0x7f800000, PT ;  /* 0x7f8000000400780c */ /* 0x000fc60003f26070 */
[----:B------:R-:W-:Y:S01]  /*0b60*/  FFMA.FTZ R18, R11, 1.1920928955078125e-07, R18 ;  /* 0x340000000b127823 */ /* 0x000fe20000010012 */
[----:B------:R-:W-:Y:S01]  /*0b70*/  FSEL R11, RZ, -23, P3 ;  /* 0xc1b80000ff0b7808 */ /* 0x000fe20001800000 */
[----:B------:R-:W-:Y:S01]  /*0b80*/  FMUL R17, R14, R17 ;  /* 0x000000110e117220 */ /* 0x000fe20000400000 */
[----:B------:R-:W-:Y:S02]  /*0b90*/  ISETP.GE.U32.AND P3, PT, R8, 0x7f800000, PT ;  /* 0x7f8000000800780c */ /* 0x000fe40003f66070 */
[----:B------:R-:W-:Y:S01]  /*0ba0*/  ISETP.GE.U32.AND P0, PT, R13, 0x7f800000, PT ;  /* 0x7f8000000d00780c */ /* 0x000fe20003f06070 */
[----:B------:R-:W-:Y:S01]  /*0bb0*/  FFMA.FTZ R14, R14, R17, R14 ;  /* 0x000000110e0e7223 */ /* 0x000fe2000001000e */
[----:B------:R-:W-:Y:S01]  /*0bc0*/  @P2 MOV R17, 0x7f800000 ;  /* 0x7f80000000112802 */ /* 0x000fe20000000f00 */
[----:B------:R-:W-:Y:S02]  /*0bd0*/  FFMA.FTZ R9, R9, 0.69314718246459960938, R12 ;  /* 0x3f31721809097823 */ /* 0x000fe4000001000c */
[----:B------:R-:W-:-:S02]  /*0be0*/  @P1 MOV R15, 0x7f800000 ;  /* 0x7f800000000f1802 */ /* 0x000fc40000000f00 */
[C---:B------:R-:W-:Y:S01]  /*0bf0*/  @P2 FFMA.FTZ R9, R6.reuse, R17, +INF ;  /* 0x7f80000006092423 */ /* 0x040fe20000010011 */
[----:B------:R-:W-:Y:S01]  /*0c00*/  FSETP.NEU.AND P5, PT, R6, RZ, PT ;  /* 0x000000ff0600720b */ /* 0x000fe20003fad000 */
[----:B------:R-:W-:Y:S01]  /*0c10*/  FFMA.FTZ R5, R5, 0.69314718246459960938, R10 ;  /* 0x3f31721805057823 */ /* 0x000fe2000001000a */
[----:B------:R-:W-:Y:S01]  /*0c20*/  I2FP.F32.S32 R16, R16 ;  /* 0x0000001000107245 */ /* 0x000fe20000201400 */
[C---:B------:R-:W-:Y:S01]  /*0c30*/  @P1 FFMA.FTZ R5, R4.reuse, R15, +INF ;  /* 0x7f80000004051423 */ /* 0x040fe2000001000f */
[----:B------:R-:W-:Y:S02]  /*0c40*/  @P3 MOV R17, 0x7f800000 ;  /* 0x7f80000000113802 */ /* 0x000fe40000000f00 */
[----:B------:R-:W-:Y:S02]  /*0c50*/  FSETP.NEU.AND P4, PT, R4, RZ, PT ;  /* 0x000000ff0400720b */ /* 0x000fe40003f8d000 */
[----:B------:R-:W-:Y:S01]  /*0c60*/  FSEL R4, R9, -INF , P5 ;  /* 0xff80000009047808 */ /* 0x000fe20002800000 */
[----:B------:R-:W-:Y:S01]  /*0c70*/  FFMA.FTZ R11, R16, 1.1920928955078125e-07, R11 ;  /* 0x34000000100b7823 */ /* 0x000fe2000001000b */
[----:B------:R-:W-:Y:S01]  /*0c80*/  FFMA.FTZ R7, R18, 0.69314718246459960938, R7 ;  /* 0x3f31721812077823 */ /* 0x000fe20000010007 */
[----:B------:R-:W-:Y:S01]  /*0c90*/  @P0 MOV R6, 0x7f800000 ;  /* 0x7f80000000060802 */ /* 0x000fe20000000f00 */
[C---:B------:R-:W-:Y:S01]  /*0ca0*/  @P3 FFMA.FTZ R7, R8.reuse, R17, +INF ;  /* 0x7f80000008073423 */ /* 0x040fe20000010011 */
[----:B------:R-:W-:Y:S01]  /*0cb0*/  FSETP.NEU.AND P2, PT, R8, RZ, PT ;  /* 0x000000ff0800720b */ /* 0x000fe20003f4d000 */
[----:B------:R-:W-:Y:S01]  /*0cc0*/  FADD R4, R21, -R4 ;  /* 0x8000000415047221 */ /* 0x000fe20000000000 */
[----:B------:R-:W-:Y:S01]  /*0cd0*/  FSEL R5, R5, -INF , P4 ;  /* 0xff80000005057808 */ /* 0x000fe20002000000 */
[----:B------:R-:W-:Y:S01]  /*0ce0*/  FFMA.FTZ R11, R11, 0.69314718246459960938, R14 ;  /* 0x3f3172180b0b7823 */ /* 0x000fe2000001000e */
[C---:B------:R-:W-:Y:S01]  /*0cf0*/  @P0 FFMA.FTZ R11, R13.reuse, R6, +INF ;  /* 0x7f8000000d0b0423 */ /* 0x040fe20000010006 */
[----:B------:R-:W-:Y:S01]  /*0d00*/  FSETP.NEU.AND P1, PT, R13, RZ, PT ;  /* 0x000000ff0d00720b */ /* 0x000fe20003f2d000 */
[----:B--2---:R-:W-:Y:S01]  /*0d10*/  FMUL R25, R25, R4 ;  /* 0x0000000419197220 */ /* 0x004fe20000400000 */
[----:B------:R-:W-:Y:S01]  /*0d20*/  FSEL R7, R7, -INF , P2 ;  /* 0xff80000007077808 */ /* 0x000fe20001000000 */
[----:B------:R-:W-:Y:S01]  /*0d30*/  FADD R5, R20, -R5 ;  /* 0x8000000514057221 */ /* 0x000fe20000000000 */
[----:B------:R-:W-:-:S03]  /*0d40*/  FSEL R4, R11, -INF , P1 ;  /* 0xff8000000b047808 */ /* 0x000fc60000800000 */
[----:B------:R-:W-:Y:S01]  /*0d50*/  FADD R7, R22, -R7 ;  /* 0x8000000716077221 */ /* 0x000fe20000000000 */
[----:B------:R-:W-:Y:S01]  /*0d60*/  FFMA R5, R24, R5, R25 ;  /* 0x0000000518057223 */ /* 0x000fe20000000019 */
[----:B------:R-:W-:-:S03]  /*0d70*/  FADD R4, R23, -R4 ;  /* 0x8000000417047221 */ /* 0x000fc60000000000 */
[----:B------:R-:W-:-:S04]  /*0d80*/  FFMA R26, R26, R7, R5 ;  /* 0x000000071a1a7223 */ /* 0x000fc80000000005 */
[----:B------:R-:W-:-:S05]  /*0d90*/  FFMA R4, R27, R4, R26 ;  /* 0x000000041b047223 */ /* 0x000fca000000001a */
[----:B------:R-:W0:Y:S02]  /*0da0*/  SHFL.BFLY PT, R5, R4, 0x10, 0x1f ;  /* 0x0e001f0004057f89 */ /* 0x000e2400000e0000 */
[----:B0-----:R-:W-:-:S05]  /*0db0*/  FADD R5, R4, R5 ;  /* 0x0000000504057221 */ /* 0x001fca0000000000 */
[----:B------:R-:W0:Y:S02]  /*0dc0*/  SHFL.BFLY PT, R6, R5, 0x8, 0x1f ;  /* 0x0d001f0005067f89 */ /* 0x000e2400000e0000 */
[----:B0-----:R-:W-:-:S05]  /*0dd0*/  FADD R6, R5, R6 ;  /* 0x0000000605067221 */ /* 0x001fca0000000000 */
[----:B------:R-:W0:Y:S02]  /*0de0*/  SHFL.BFLY PT, R7, R6, 0x4, 0x1f ;  /* 0x0c801f0006077f89 */ /* 0x000e2400000e0000 */
[----:B0-----:R-:W-:-:S05]  /*0df0*/  FADD R7, R6, R7 ;  /* 0x0000000706077221 */ /* 0x001fca0000000000 */
[----:B------:R-:W0:Y:S01]  /*0e00*/  SHFL.BFLY PT, R8, R7, 0x2, 0x1f ;  /* 0x0c401f0007087f89 */ /* 0x000e2200000e0000 */
[----:B------:R-:W1:Y:S01]  /*0e10*/  S2UR UR5, SR_CgaCtaId ;  /* 0x00000000000579c3 */ /* 0x000e620000008800 */
[----:B------:R-:W-:Y:S01]  /*0e20*/  LOP3.LUT P0, RZ, R0, 0x1f, RZ, 0xc0, !PT ;  /* 0x0000001f00ff7812 */ /* 0x000fe2000780c0ff */
[----:B0-----:R-:W-:-:S05]  /*0e30*/  FADD R8, R7, R8 ;  /* 0x0000000807087221 */ /* 0x001fca0000000000 */
[----:B------:R-:W0:Y:S01]  /*0e40*/  SHFL.BFLY PT, R9, R8, 0x1, 0x1f ;  /* 0x0c201f0008097f89 */ /* 0x000e2200000e0000 */
[----:B------:R-:W-:Y:S01]  /*0e50*/  UMOV UR4, 0x400 ;  /* 0x0000040000047882 */ /* 0x000fe20000000000 */
[----:B------:R-:W-:Y:S01]  /*0e60*/  SHF.R.U32.HI R4, RZ, 0x3, R0 ;  /* 0x00000003ff047819 */ /* 0x000fe20000011600 */
[----:B-1----:R-:W-:-:S03]  /*0e70*/  UPRMT UR4, UR5, 0x654, UR4 ;  /* 0x0000065405047896 */ /* 0x002fc60008000004 */
[----:B------:R-:W-:Y:S01]  /*0e80*/  LOP3.LUT R4, R4, 0x4, RZ, 0xc0, !PT ;  /* 0x0000000404047812 */ /* 0x000fe200078ec0ff */
[----:B0-----:R-:W-:-:S05]  /*0e90*/  FADD R9, R8, R9 ;  /* 0x0000000908097221 */ /* 0x001fca0000000000 */
[----:B------:R-:W-:Y:S01]  /*0ea0*/  @!P0 STS [R4+UR4], R9 ;  /* 0x0000000904008988 */ /* 0x000fe20008000804 */
[----:B------:R-:W-:Y:S01]  /*0eb0*/  BAR.SYNC.DEFER_BLOCKING 0x0 ;  /* 0x0000000000007b1d */ /* 0x000fe20000010000 */
[----:B------:R-:W-:-:S13]  /*0ec0*/  ISETP.GE.AND P1, PT, R0, 0x2, PT ;  /* 0x000000020000780c */ /* 0x000fda0003f26270 */
[----:B------:R-:W0:Y:S01]  /*0ed0*/  @!P1 LDS R3, [R2+UR4] ;  /* 0x0000000402039984 */ /* 0x000e220008000800 */
[----:B------:R-:W-:-:S04]  /*0ee0*/  LOP3.LUT R5, R0, 0x1, RZ, 0xc0, !PT ;  /* 0x0000000100057812 */ /* 0x000fc800078ec0ff */
[----:B------:R-:W-:-:S04]  /*0ef0*/  ISETP.NE.U32.AND P0, PT, R5, 0x1, PT ;  /* 0x000000010500780c */ /* 0x000fc80003f05070 */
[----:B------:R-:W-:Y:S01]  /*0f00*/  ISETP.LT.AND P0, PT, R0, 0x2, P0 ;  /* 0x000000020000780c */ /* 0x000fe20000701270 */
[----:B0-----:R-:W0:Y:S02]  /*0f10*/  SHFL.BFLY PT, R6, R3, 0x1, 0x1f ;  /* 0x0c201f0003067f89 */ /* 0x001e2400000e0000 */
[----:B0-----:R-:W-:-:S10]  /*0f20*/  FADD R5, R3, R6 ;  /* 0x0000000603057221 */ /* 0x001fd40000000000 */
[----:B------:R0:W-:Y:S01]  /*0f30*/  @P0 STS [R2+UR4], R5 ;  /* 0x0000000502000988 */ /* 0x0001e20008000804 */
[----:B------:R-:W-:Y:S01]  /*0f40*/  BAR.SYNC.DEFER_BLOCKING 0x0 ;  /* 0x0000000000007b1d */ /* 0x000fe20000010000 */
[----:B------:R-:W-:-:S05]  /*0f50*/  LOP3.LUT P0, RZ, R0, 0x3f, RZ, 0xc0, !PT ;  /* 0x0000003f00ff7812 */ /* 0x000fca000780c0ff */
[----:B------:R-:W1:Y:S02]  /*0f60*/  LDS R6, [UR4] ;  /* 0x00000004ff067984 */ /* 0x000e640008000800 */
[----:B------:R-:W-:Y:S06]  /*0f70*/  BAR.SYNC.DEFER_BLOCKING 0x0 ;  /* 0x0000000000007b1d */ /* 0x000fec0000010000 */
[----:B0-----:R-:W-:Y:S05]  /*0f80*/  @P0 EXIT ;  /* 0x000000000000094d */ /* 0x001fea0003800000 */
[----:B------:R-:W0:Y:S01]  /*0f90*/  LDC.64 R2, c[0x0][0x210] ;  /* 0x00008400ff027b82 */ /* 0x000e220000000a00 */
[----:B-1----:R-:W-:-:S04]  /*0fa0*/  FADD R6, RZ, R6 ;  /* 0x00000006ff067221 */ /* 0x002fc80000000000 */
[----:B------:R-:W-:-:S04]  /*0fb0*/  FADD R6, RZ, -R6 ;  /* 0x80000006ff067221 */ /* 0x000fc80000000000 */
[----:B------:R-:W-:-:S05]  /*0fc0*/  FMUL R5, R6, 0.015625 ;  /* 0x3c80000006057820 */ /* 0x000fca0000400000 */
[----:B0-----:R-:W-:Y:S01]  /*0fd0*/  STG.E desc[UR6][R2.64], R5 ;  /* 0x0000000502007986 */ /* 0x001fe2000c101906 */
[----:B------:R-:W-:Y:S05]  /*0fe0*/  EXIT ;  /* 0x000000000000794d */ /* 0x000fea0003800000 */
.L_x_0:
[----:B------:R-:W-:-:S00]  /*0ff0*/  BRA `(.L_x_0) ;  /* 0xfffffffc00fc7947 */ /* 0x000fc0000383ffff */
[----:B------:R-:W-:-:S00]  /*1000*/  NOP ;  /* 0x0000000000007918 */ /* 0x000fc00000000000 */
[----:B------:R-:W-:-:S00]  /*1010*/  NOP ;  /* 0x0000000000007918 */ /* 0x000fc00000000000 */
[----:B------:R-:W-:-:S00]  /*1020*/  NOP ;  /* 0x0000000000007918 */ /* 0x000fc00000000000 */
[----:B------:R-:W-:-:S00]  /*1030*/  NOP ;  /* 0x0000000000007918 */ /* 0x000fc00000000000 */
[----:B------:R-:W-:-:S00]  /*1040*/  NOP ;  /* 0x0000000000007918 */ /* 0x000fc00000000000 */
[----:B------:R-:W-:-:S00]  /*1050*/  NOP ;  /* 0x0000000000007918 */ /* 0x000fc00000000000 */
[----:B------:R-:W-:-:S00]  /*1060*/  NOP ;  /* 0x0000000000007918 */ /* 0x000fc00000000000 */
[----:B------:R-:W-:-:S00]  /*1070*/  NOP ;  /* 0x0000000000007918 */ /* 0x000fc00000000000 */
.L_x_1:


//--------------------- .nv.global.init           --------------------------
	.section	.nv.global.init,"aw",@progbits
.nv.global.init:
	.type		_$_str,@object
	.size		_$_str,(.L_0 - _$_str)
_$_str:
        /*0000*/ 	.byte	0x5f, 0x5f, 0x43, 0x55, 0x44, 0x41, 0x5f, 0x46, 0x54, 0x5a, 0x00
.L_0:


//--------------------- .nv.shared.triton_per_fused__log_softmax_div_mean_mul_neg_sum_1 --------------------------
	.section	.nv.shared.triton_per_fused__log_softmax_div_mean_mul_neg_sum_1,"aw",@nobits
	.sectionflags	@""
	.align	16
	.zero		1024


//--------------------- .nv.constant0.triton_per_fused__log_softmax_div_mean_mul_neg_sum_1 --------------------------
	.section	.nv.constant0.triton_per_fused__log_softmax_div_mean_mul_neg_sum_1,"a",@progbits
	.sectionflags	@""
	.align	4
.nv.constant0.triton_per_fused__log_softmax_div_mean_mul_neg_sum_1:
	.zero		556
